//
// Generated by NVIDIA NVVM Compiler
//
// Compiler Build ID: CL-36424714
// Cuda compilation tools, release 13.0, V13.0.88
// Based on NVVM 20.0.0
//

.version 9.0
.target sm_100
.address_size 64

	// .globl	_Z22cuda_stream_async_demoPiS_i

.visible .entry _Z22cuda_stream_async_demoPiS_i(
	.param .u64 .ptr .align 1 _Z22cuda_stream_async_demoPiS_i_param_0,
	.param .u64 .ptr .align 1 _Z22cuda_stream_async_demoPiS_i_param_1,
	.param .u32 _Z22cuda_stream_async_demoPiS_i_param_2
)
{
	.reg .pred 	%p<2>;
	.reg .b32 	%r<87>;
	.reg .b64 	%rd<8>;

	ld.param.u64 	%rd1, [_Z22cuda_stream_async_demoPiS_i_param_0];
	ld.param.u64 	%rd2, [_Z22cuda_stream_async_demoPiS_i_param_1];
	ld.param.u32 	%r2, [_Z22cuda_stream_async_demoPiS_i_param_2];
	mov.u32 	%r3, %ntid.x;
	mov.u32 	%r4, %ctaid.x;
	mov.u32 	%r5, %tid.x;
	mad.lo.s32 	%r1, %r3, %r4, %r5;
	setp.ge.s32 	%p1, %r1, %r2;
	@%p1 bra 	$L__BB0_2;
	cvta.to.global.u64 	%rd3, %rd1;
	cvta.to.global.u64 	%rd4, %rd2;
	mul.wide.s32 	%rd5, %r1, 4;
	add.s64 	%rd6, %rd3, %rd5;
	add.s64 	%rd7, %rd4, %rd5;
	mul.hi.s32 	%r6, %r1, 1717986919;
	shr.u32 	%r7, %r6, 31;
	shr.s32 	%r8, %r6, 2;
	add.s32 	%r9, %r8, %r7;
	mul.lo.s32 	%r10, %r9, 10;
	sub.s32 	%r11, %r1, %r10;
	ld.global.u32 	%r12, [%rd6];
	add.s32 	%r13, %r12, -1;
	mad.lo.s32 	%r14, %r13, %r11, %r12;
	st.global.u32 	[%rd7], %r14;
	ld.global.u32 	%r15, [%rd6];
	add.s32 	%r16, %r15, -1;
	mad.lo.s32 	%r17, %r16, %r11, %r15;
	st.global.u32 	[%rd7], %r17;
	ld.global.u32 	%r18, [%rd6];
	add.s32 	%r19, %r18, -1;
	mad.lo.s32 	%r20, %r19, %r11, %r18;
	st.global.u32 	[%rd7], %r20;
	ld.global.u32 	%r21, [%rd6];
	add.s32 	%r22, %r21, -1;
	mad.lo.s32 	%r23, %r22, %r11, %r21;
	st.global.u32 	[%rd7], %r23;
	ld.global.u32 	%r24, [%rd6];
	add.s32 	%r25, %r24, -1;
	mad.lo.s32 	%r26, %r25, %r11, %r24;
	st.global.u32 	[%rd7], %r26;
	ld.global.u32 	%r27, [%rd6];
	add.s32 	%r28, %r27, -1;
	mad.lo.s32 	%r29, %r28, %r11, %r27;
	st.global.u32 	[%rd7], %r29;
	ld.global.u32 	%r30, [%rd6];
	add.s32 	%r31, %r30, -1;
	mad.lo.s32 	%r32, %r31, %r11, %r30;
	st.global.u32 	[%rd7], %r32;
	ld.global.u32 	%r33, [%rd6];
	add.s32 	%r34, %r33, -1;
	mad.lo.s32 	%r35, %r34, %r11, %r33;
	st.global.u32 	[%rd7], %r35;
	ld.global.u32 	%r36, [%rd6];
	add.s32 	%r37, %r36, -1;
	mad.lo.s32 	%r38, %r37, %r11, %r36;
	st.global.u32 	[%rd7], %r38;
	ld.global.u32 	%r39, [%rd6];
	add.s32 	%r40, %r39, -1;
	mad.lo.s32 	%r41, %r40, %r11, %r39;
	st.global.u32 	[%rd7], %r41;
	ld.global.u32 	%r42, [%rd6];
	add.s32 	%r43, %r42, -1;
	mad.lo.s32 	%r44, %r43, %r11, %r42;
	st.global.u32 	[%rd7], %r44;
	ld.global.u32 	%r45, [%rd6];
	add.s32 	%r46, %r45, -1;
	mad.lo.s32 	%r47, %r46, %r11, %r45;
	st.global.u32 	[%rd7], %r47;
	ld.global.u32 	%r48, [%rd6];
	add.s32 	%r49, %r48, -1;
	mad.lo.s32 	%r50, %r49, %r11, %r48;
	st.global.u32 	[%rd7], %r50;
	ld.global.u32 	%r51, [%rd6];
	add.s32 	%r52, %r51, -1;
	mad.lo.s32 	%r53, %r52, %r11, %r51;
	st.global.u32 	[%rd7], %r53;
	ld.global.u32 	%r54, [%rd6];
	add.s32 	%r55, %r54, -1;
	mad.lo.s32 	%r56, %r55, %r11, %r54;
	st.global.u32 	[%rd7], %r56;
	ld.global.u32 	%r57, [%rd6];
	add.s32 	%r58, %r57, -1;
	mad.lo.s32 	%r59, %r58, %r11, %r57;
	st.global.u32 	[%rd7], %r59;
	ld.global.u32 	%r60, [%rd6];
	add.s32 	%r61, %r60, -1;
	mad.lo.s32 	%r62, %r61, %r11, %r60;
	st.global.u32 	[%rd7], %r62;
	ld.global.u32 	%r63, [%rd6];
	add.s32 	%r64, %r63, -1;
	mad.lo.s32 	%r65, %r64, %r11, %r63;
	st.global.u32 	[%rd7], %r65;
	ld.global.u32 	%r66, [%rd6];
	add.s32 	%r67, %r66, -1;
	mad.lo.s32 	%r68, %r67, %r11, %r66;
	st.global.u32 	[%rd7], %r68;
	ld.global.u32 	%r69, [%rd6];
	add.s32 	%r70, %r69, -1;
	mad.lo.s32 	%r71, %r70, %r11, %r69;
	st.global.u32 	[%rd7], %r71;
	ld.global.u32 	%r72, [%rd6];
	add.s32 	%r73, %r72, -1;
	mad.lo.s32 	%r74, %r73, %r11, %r72;
	st.global.u32 	[%rd7], %r74;
	ld.global.u32 	%r75, [%rd6];
	add.s32 	%r76, %r75, -1;
	mad.lo.s32 	%r77, %r76, %r11, %r75;
	st.global.u32 	[%rd7], %r77;
	ld.global.u32 	%r78, [%rd6];
	add.s32 	%r79, %r78, -1;
	mad.lo.s32 	%r80, %r79, %r11, %r78;
	st.global.u32 	[%rd7], %r80;
	ld.global.u32 	%r81, [%rd6];
	add.s32 	%r82, %r81, -1;
	mad.lo.s32 	%r83, %r82, %r11, %r81;
	st.global.u32 	[%rd7], %r83;
	ld.global.u32 	%r84, [%rd6];
	add.s32 	%r85, %r84, -1;
	mad.lo.s32 	%r86, %r85, %r11, %r84;
	st.global.u32 	[%rd7], %r86;
$L__BB0_2:
	ret;

}


// ===== COMPILED SASS (sm_100) =====

	.target	sm_100

	.elftype	@"ET_EXEC"


//--------------------- .note.nv.tkinfo           --------------------------
	.section	.note.nv.tkinfo,"",@"SHT_NOTE"
	.sectionflags	@"SHF_NOTE_NV_TKINFO"
	.tkinfo
        /*0018*/ 	.word	0x00000002
        /*0030*/ 	.string	""
        /*0030*/ 	.string	"ptxas"
        /*0030*/ 	.string	"Cuda compilation tools, release 13.0, V13.0.88"
        /*0030*/ 	.string	"Build cuda_13.0.r13.0/compiler.36424714_0"
        /*0030*/ 	.string	"-arch sm_100 -m 64 "



//--------------------- .note.nv.cuinfo           --------------------------
	.section	.note.nv.cuinfo,"",@"SHT_NOTE"
	.sectionflags	@"SHF_NOTE_NV_CUINFO"
        /*0018*/ 	.short	0x0002
        /*001a*/ 	.short	0x0064
        /*001c*/ 	.short	0x0082
	.zero		2


//--------------------- .nv.info                  --------------------------
	.section	.nv.info,"",@"SHT_CUDA_INFO"
	.align	4


	//----- nvinfo : EIATTR_REGCOUNT
	.align		4
        /*0000*/ 	.byte	0x04, 0x2f
        /*0002*/ 	.short	(.L_1 - .L_0)
	.align		4
.L_0:
        /*0004*/ 	.word	index@(_Z22cuda_stream_async_demoPiS_i)
        /*0008*/ 	.word	0x00000010


	//----- nvinfo : EIATTR_FRAME_SIZE
	.align		4
.L_1:
        /*000c*/ 	.byte	0x04, 0x11
        /*000e*/ 	.short	(.L_3 - .L_2)
	.align		4
.L_2:
        /*0010*/ 	.word	index@(_Z22cuda_stream_async_demoPiS_i)
        /*0014*/ 	.word	0x00000000


	//----- nvinfo : EIATTR_MIN_STACK_SIZE
	.align		4
.L_3:
        /*0018*/ 	.byte	0x04, 0x12
        /*001a*/ 	.short	(.L_5 - .L_4)
	.align		4
.L_4:
        /*001c*/ 	.word	index@(_Z22cuda_stream_async_demoPiS_i)
        /*0020*/ 	.word	0x00000000
.L_5:


//--------------------- .nv.compat                --------------------------
	.section	.nv.compat,"",@"SHT_CUDA_COMPAT_INFO"
	.align	4
        /*0000*/ 	.byte	0x02, 0x09, 0x00, 0x00, 0x02, 0x02, 0x01, 0x00, 0x02, 0x05, 0x05, 0x00, 0x03, 0x07, 0x01, 0x01
        /*0010*/ 	.byte	0x02, 0x03, 0x00, 0x00, 0x02, 0x06, 0x01, 0x00, 0x04, 0x0b, 0x08, 0x00, 0x09, 0x00, 0x00, 0x00
        /*0020*/ 	.byte	0x00, 0x00, 0x00, 0x00


//--------------------- .nv.info._Z22cuda_stream_async_demoPiS_i --------------------------
	.section	.nv.info._Z22cuda_stream_async_demoPiS_i,"",@"SHT_CUDA_INFO"
	.sectionflags	@""
	.align	4


	//----- nvinfo : EIATTR_CUDA_API_VERSION
	.align		4
        /*0000*/ 	.byte	0x04, 0x37
        /*0002*/ 	.short	(.L_7 - .L_6)
.L_6:
        /*0004*/ 	.word	0x00000082


	//----- nvinfo : EIATTR_KPARAM_INFO
	.align		4
.L_7:
        /*0008*/ 	.byte	0x04, 0x17
        /*000a*/ 	.short	(.L_9 - .L_8)
.L_8:
        /*000c*/ 	.word	0x00000000
        /*0010*/ 	.short	0x0002
        /*0012*/ 	.short	0x0010
        /*0014*/ 	.byte	0x00, 0xf0, 0x11, 0x00


	//----- nvinfo : EIATTR_KPARAM_INFO
	.align		4
.L_9:
        /*0018*/ 	.byte	0x04, 0x17
        /*001a*/ 	.short	(.L_11 - .L_10)
.L_10:
        /*001c*/ 	.word	0x00000000
        /*0020*/ 	.short	0x0001
        /*0022*/ 	.short	0x0008
        /*0024*/ 	.byte	0x00, 0xf5, 0x21, 0x00


	//----- nvinfo : EIATTR_KPARAM_INFO
	.align		4
.L_11:
        /*0028*/ 	.byte	0x04, 0x17
        /*002a*/ 	.short	(.L_13 - .L_12)
.L_12:
        /*002c*/ 	.word	0x00000000
        /*0030*/ 	.short	0x0000
        /*0032*/ 	.short	0x0000
        /*0034*/ 	.byte	0x00, 0xf5, 0x21, 0x00


	//----- nvinfo : EIATTR_SPARSE_MMA_MASK
	.align		4
.L_13:
        /*0038*/ 	.byte	0x03, 0x50
        /*003a*/ 	.short	0x0000


	//----- nvinfo : EIATTR_MAXREG_COUNT
	.align		4
        /*003c*/ 	.byte	0x03, 0x1b
        /*003e*/ 	.short	0x00ff


	//----- nvinfo : EIATTR_MERCURY_ISA_VERSION
	.align		4
        /*0040*/ 	.byte	0x03, 0x5f
        /*0042*/ 	.short	0x0101


	//----- nvinfo : EIATTR_VRC_CTA_INIT_COUNT
	.align		4
        /*0044*/ 	.byte	0x02, 0x4a
	.zero		1
	.zero		1


	//----- nvinfo : EIATTR_EXIT_INSTR_OFFSETS
	.align		4
        /*0048*/ 	.byte	0x04, 0x1c
        /*004a*/ 	.short	(.L_15 - .L_14)


	//   ....[0]....
.L_14:
        /*004c*/ 	.word	0x00000070


	//   ....[1]....
        /*0050*/ 	.word	0x00000750


	//----- nvinfo : EIATTR_CBANK_PARAM_SIZE
	.align		4
.L_15:
        /*0054*/ 	.byte	0x03, 0x19
        /*0056*/ 	.short	0x0014


	//----- nvinfo : EIATTR_PARAM_CBANK
	.align		4
        /*0058*/ 	.byte	0x04, 0x0a
        /*005a*/ 	.short	(.L_17 - .L_16)
	.align		4
.L_16:
        /*005c*/ 	.word	index@(.nv.constant0._Z22cuda_stream_async_demoPiS_i)
        /*0060*/ 	.short	0x0380
        /*0062*/ 	.short	0x0014


	//----- nvinfo : EIATTR_SW_WAR
	.align		4
.L_17:
        /*0064*/ 	.byte	0x04, 0x36
        /*0066*/ 	.short	(.L_19 - .L_18)
.L_18:
        /*0068*/ 	.word	0x00000008
.L_19:


//--------------------- .nv.callgraph             --------------------------
	.section	.nv.callgraph,"",@"SHT_CUDA_CALLGRAPH"
	.align	4
	.sectionentsize	8
	.align		4
        /*0000*/ 	.word	0x00000000
	.align		4
        /*0004*/ 	.word	0xffffffff
	.align		4
        /*0008*/ 	.word	0x00000000
	.align		4
        /*000c*/ 	.word	0xfffffffe
	.align		4
        /*0010*/ 	.word	0x00000000
	.align		4
        /*0014*/ 	.word	0xfffffffd
	.align		4
        /*0018*/ 	.word	0x00000000
	.align		4
        /*001c*/ 	.word	0xfffffffc


//--------------------- .text._Z22cuda_stream_async_demoPiS_i --------------------------
	.section	.text._Z22cuda_stream_async_demoPiS_i,"ax",@progbits
	.align	128
        .global         _Z22cuda_stream_async_demoPiS_i
        .type           _Z22cuda_stream_async_demoPiS_i,@function
        .size           _Z22cuda_stream_async_demoPiS_i,(.L_x_1 - _Z22cuda_stream_async_demoPiS_i)
        .other          _Z22cuda_stream_async_demoPiS_i,@"STO_CUDA_ENTRY STV_DEFAULT"
_Z22cuda_stream_async_demoPiS_i:
.text._Z22cuda_stream_async_demoPiS_i:
[----:B------:R-:W-:Y:S01]  /*0000*/  LDC R1, c[0x0][0x37c] ;  /* 0x0000df00ff017b82 */ /* 0x000fe20000000800 */
[----:B------:R-:W0:Y:S01]  /*0010*/  S2R R7, SR_CTAID.X ;  /* 0x0000000000077919 */ /* 0x000e220000002500 */
[----:B------:R-:W0:Y:S01]  /*0020*/  LDCU UR4, c[0x0][0x360] ;  /* 0x00006c00ff0477ac */ /* 0x000e220008000800 */
[----:B------:R-:W0:Y:S01]  /*0030*/  S2R R0, SR_TID.X ;  /* 0x0000000000007919 */ /* 0x000e220000002100 */
[----:B------:R-:W1:Y:S01]  /*0040*/  LDCU UR5, c[0x0][0x390] ;  /* 0x00007200ff0577ac */ /* 0x000e620008000800 */
[----:B0-----:R-:W-:-:S05]  /*0050*/  IMAD R7, R7, UR4, R0 ;  /* 0x0000000407077c24 */ /* 0x001fca000f8e0200 */
[----:B-1----:R-:W-:-:S13]  /*0060*/  ISETP.GE.AND P0, PT, R7, UR5, PT ;  /* 0x0000000507007c0c */ /* 0x002fda000bf06270 */
[----:B------:R-:W-:Y:S05]  /*0070*/  @P0 EXIT ;  /* 0x000000000000094d */ /* 0x000fea0003800000 */
[----:B------:R-:W0:Y:S01]  /*0080*/  LDC.64 R2, c[0x0][0x380] ;  /* 0x0000e000ff027b82 */ /* 0x000e220000000a00 */
[----:B------:R-:W1:Y:S07]  /*0090*/  LDCU.64 UR4, c[0x0][0x358] ;  /* 0x00006b00ff0477ac */ /* 0x000e6e0008000a00 */
[----:B------:R-:W2:Y:S01]  /*00a0*/  LDC.64 R4, c[0x0][0x388] ;  /* 0x0000e200ff047b82 */ /* 0x000ea20000000a00 */
[----:B0-----:R-:W-:-:S05]  /*00b0*/  IMAD.WIDE R2, R7, 0x4, R2 ;  /* 0x0000000407027825 */ /* 0x001fca00078e0202 */
[----:B-1----:R-:W3:Y:S01]  /*00c0*/  LDG.E R11, desc[UR4][R2.64] ;  /* 0x00000004020b7981 */ /* 0x002ee2000c1e1900 */
[----:B------:R-:W-:-:S04]  /*00d0*/  IMAD.HI R0, R7, 0x66666667, RZ ;  /* 0x6666666707007827 */ /* 0x000fc800078e02ff */
[----:B--2---:R-:W-:Y:S01]  /*00e0*/  IMAD.WIDE R4, R7, 0x4, R4 ;  /* 0x0000000407047825 */ /* 0x004fe200078e0204 */
[----:B------:R-:W-:-:S04]  /*00f0*/  SHF.R.U32.HI R9, RZ, 0x1f, R0 ;  /* 0x0000001fff097819 */ /* 0x000fc80000011600 */
[----:B------:R-:W-:-:S05]  /*0100*/  LEA.HI.SX32 R0, R0, R9, 0x1e ;  /* 0x0000000900007211 */ /* 0x000fca00078ff2ff */
[----:B------:R-:W-:Y:S01]  /*0110*/  IMAD R0, R0, -0xa, R7 ;  /* 0xfffffff600007824 */ /* 0x000fe200078e0207 */
[----:B---3--:R-:W-:-:S05]  /*0120*/  IADD3 R6, PT, PT, R11, -0x1, RZ ;  /* 0xffffffff0b067810 */ /* 0x008fca0007ffe0ff */
[----:B------:R-:W-:-:S05]  /*0130*/  IMAD R11, R0, R6, R11 ;  /* 0x00000006000b7224 */ /* 0x000fca00078e020b */
[----:B------:R0:W-:Y:S04]  /*0140*/  STG.E desc[UR4][R4.64], R11 ;  /* 0x0000000b04007986 */ /* 0x0001e8000c101904 */
[----:B------:R-:W2:Y:S02]  /*0150*/  LDG.E R7, desc[UR4][R2.64] ;  /* 0x0000000402077981 */ /* 0x000ea4000c1e1900 */
[----:B--2---:R-:W-:-:S05]  /*0160*/  IADD3 R6, PT, PT, R7, -0x1, RZ ;  /* 0xffffffff07067810 */ /* 0x004fca0007ffe0ff */
[----:B------:R-:W-:-:S05]  /*0170*/  IMAD R7, R0, R6, R7 ;  /* 0x0000000600077224 */ /* 0x000fca00078e0207 */
[----:B------:R1:W-:Y:S04]  /*0180*/  STG.E desc[UR4][R4.64], R7 ;  /* 0x0000000704007986 */ /* 0x0003e8000c101904 */
[----:B------:R-:W2:Y:S02]  /*0190*/  LDG.E R9, desc[UR4][R2.64] ;  /* 0x0000000402097981 */ /* 0x000ea4000c1e1900 */
[----:B--2---:R-:W-:-:S05]  /*01a0*/  IADD3 R6, PT, PT, R9, -0x1, RZ ;  /* 0xffffffff09067810 */ /* 0x004fca0007ffe0ff */
[----:B------:R-:W-:-:S05]  /*01b0*/  IMAD R9, R0, R6, R9 ;  /* 0x0000000600097224 */ /* 0x000fca00078e0209 */
[----:B------:R2:W-:Y:S04]  /*01c0*/  STG.E desc[UR4][R4.64], R9 ;  /* 0x0000000904007986 */ /* 0x0005e8000c101904 */
[----:B------:R-:W3:Y:S02]  /*01d0*/  LDG.E R13, desc[UR4][R2.64] ;  /* 0x00000004020d7981 */ /* 0x000ee4000c1e1900 */
[----:B---3--:R-:W-:-:S05]  /*01e0*/  IADD3 R6, PT, PT, R13, -0x1, RZ ;  /* 0xffffffff0d067810 */ /* 0x008fca0007ffe0ff */
[----:B------:R-:W-:-:S05]  /*01f0*/  IMAD R13, R0, R6, R13 ;  /* 0x00000006000d7224 */ /* 0x000fca00078e020d */
[----:B------:R3:W-:Y:S04]  /*0200*/  STG.E desc[UR4][R4.64], R13 ;  /* 0x0000000d04007986 */ /* 0x0007e8000c101904 */
[----:B0-----:R-:W4:Y:S02]  /*0210*/  LDG.E R11, desc[UR4][R2.64] ;  /* 0x00000004020b7981 */ /* 0x001f24000c1e1900 */
[----:B----4-:R-:W-:-:S05]  /*0220*/  IADD3 R6, PT, PT, R11, -0x1, RZ ;  /* 0xffffffff0b067810 */ /* 0x010fca0007ffe0ff */
[----:B------:R-:W-:-:S05]  /*0230*/  IMAD R11, R0, R6, R11 ;  /* 0x00000006000b7224 */ /* 0x000fca00078e020b */
[----:B------:R0:W-:Y:S04]  /*0240*/  STG.E desc[UR4][R4.64], R11 ;  /* 0x0000000b04007986 */ /* 0x0001e8000c101904 */
[----:B-1----:R-:W4:Y:S02]  /*0250*/  LDG.E R7, desc[UR4][R2.64] ;  /* 0x0000000402077981 */ /* 0x002f24000c1e1900 */
[----:B----4-:R-:W-:-:S05]  /*0260*/  IADD3 R6, PT, PT, R7, -0x1, RZ ;  /* 0xffffffff07067810 */ /* 0x010fca0007ffe0ff */
[----:B------:R-:W-:-:S05]  /*0270*/  IMAD R7, R0, R6, R7 ;  /* 0x0000000600077224 */ /* 0x000fca00078e0207 */
[----:B------:R1:W-:Y:S04]  /*0280*/  STG.E desc[UR4][R4.64], R7 ;  /* 0x0000000704007986 */ /* 0x0003e8000c101904 */
[----:B--2---:R-:W2:Y:S02]  /*0290*/  LDG.E R9, desc[UR4][R2.64] ;  /* 0x0000000402097981 */ /* 0x004ea4000c1e1900 */
[----:B--2---:R-:W-:-:S05]  /*02a0*/  IADD3 R6, PT, PT, R9, -0x1, RZ ;  /* 0xffffffff09067810 */ /* 0x004fca0007ffe0ff */
[----:B------:R-:W-:-:S05]  /*02b0*/  IMAD R9, R0, R6, R9 ;  /* 0x0000000600097224 */ /* 0x000fca00078e0209 */
[----:B------:R2:W-:Y:S04]  /*02c0*/  STG.E desc[UR4][R4.64], R9 ;  /* 0x0000000904007986 */ /* 0x0005e8000c101904 */
[----:B---3--:R-:W3:Y:S02]  /*02d0*/  LDG.E R13, desc[UR4][R2.64] ;  /* 0x00000004020d7981 */ /* 0x008ee4000c1e1900 */
        /* <DEDUP_REMOVED lines=58> */
[----:B------:R-:W-:Y:S04]  /*0680*/  STG.E desc[UR4][R4.64], R7 ;  /* 0x0000000704007986 */ /* 0x000fe8000c101904 */
[----:B--2---:R-:W2:Y:S02]  /*0690*/  LDG.E R9, desc[UR4][R2.64] ;  /* 0x0000000402097981 */ /* 0x004ea4000c1e1900 */
[----:B--2---:R-:W-:-:S05]  /*06a0*/  IADD3 R6, PT, PT, R9, -0x1, RZ ;  /* 0xffffffff09067810 */ /* 0x004fca0007ffe0ff */
[----:B------:R-:W-:-:S05]  /*06b0*/  IMAD R9, R0, R6, R9 ;  /* 0x0000000600097224 */ /* 0x000fca00078e0209 */
[----:B------:R-:W-:Y:S04]  /*06c0*/  STG.E desc[UR4][R4.64], R9 ;  /* 0x0000000904007986 */ /* 0x000fe8000c101904 */
[----:B---3--:R-:W2:Y:S02]  /*06d0*/  LDG.E R13, desc[UR4][R2.64] ;  /* 0x00000004020d7981 */ /* 0x008ea4000c1e1900 */
[----:B--2---:R-:W-:-:S05]  /*06e0*/  IADD3 R6, PT, PT, R13, -0x1, RZ ;  /* 0xffffffff0d067810 */ /* 0x004fca0007ffe0ff */
[----:B------:R-:W-:-:S05]  /*06f0*/  IMAD R13, R0, R6, R13 ;  /* 0x00000006000d7224 */ /* 0x000fca00078e020d */
[----:B------:R-:W-:Y:S04]  /*0700*/  STG.E desc[UR4][R4.64], R13 ;  /* 0x0000000d04007986 */ /* 0x000fe8000c101904 */
[----:B0-----:R-:W2:Y:S02]  /*0710*/  LDG.E R11, desc[UR4][R2.64] ;  /* 0x00000004020b7981 */ /* 0x001ea4000c1e1900 */
[----:B--2---:R-:W-:-:S05]  /*0720*/  IADD3 R6, PT, PT, R11, -0x1, RZ ;  /* 0xffffffff0b067810 */ /* 0x004fca0007ffe0ff */
[----:B------:R-:W-:-:S05]  /*0730*/  IMAD R11, R0, R6, R11 ;  /* 0x00000006000b7224 */ /* 0x000fca00078e020b */
[----:B------:R-:W-:Y:S01]  /*0740*/  STG.E desc[UR4][R4.64], R11 ;  /* 0x0000000b04007986 */ /* 0x000fe2000c101904 */
[----:B------:R-:W-:Y:S05]  /*0750*/  EXIT ;  /* 0x000000000000794d */ /* 0x000fea0003800000 */
.L_x_0:
[----:B------:R-:W-:-:S00]  /*0760*/  BRA `(.L_x_0) ;  /* 0xfffffffc00fc7947 */ /* 0x000fc0000383ffff */
[----:B------:R-:W-:-:S00]  /*0770*/  NOP ;  /* 0x0000000000007918 */ /* 0x000fc00000000000 */
        /* <DEDUP_REMOVED lines=8> */
.L_x_1:


//--------------------- .nv.shared.reserved.0     --------------------------
	.section	.nv.shared.reserved.0,"aw",@nobits
	.weak		__nv_reservedSMEM_offset_0_alias
	.size		__nv_reservedSMEM_offset_0_alias, 0, 64
	.other		__nv_reservedSMEM_offset_0_alias,@"STO_CUDA_RESERVED_SHARED STV_DEFAULT"
__nv_reservedSMEM_offset_0_alias:
	.zero		0
	.zero		64


//--------------------- .nv.constant0._Z22cuda_stream_async_demoPiS_i --------------------------
	.section	.nv.constant0._Z22cuda_stream_async_demoPiS_i,"a",@progbits
	.sectionflags	@""
	.align	4
.nv.constant0._Z22cuda_stream_async_demoPiS_i:
	.zero		916


//--------------------- SYMBOLS --------------------------

	.type		.nv.reservedSmem.offset0,@object
	.size		.nv.reservedSmem.offset0,0x4
